	.headerflags	@"EF_CUDA_TEXMODE_UNIFIED EF_CUDA_64BIT_ADDRESS EF_CUDA_ACCELERATORS EF_CUDA_SM90 EF_CUDA_VIRTUAL_SM(EF_CUDA_SM90)"
	.elftype	@"ET_EXEC"


//--------------------- .nv.info                  --------------------------
	.section	.nv.info,"",@"SHT_CUDA_INFO"
	.align	4


	//----- nvinfo : EIATTR_REGCOUNT
	.align		4
        /*0000*/ 	.byte	0x04, 0x2f
        /*0002*/ 	.short	(.L_1 - .L_0)
	.align		4
.L_0:
        /*0004*/ 	.word	index@(triton_poi_fused_max_pool2d_with_indices_17)
        /*0008*/ 	.word	0x00000020


	//----- nvinfo : EIATTR_MIN_STACK_SIZE
	.align		4
.L_1:
        /*000c*/ 	.byte	0x04, 0x12
        /*000e*/ 	.short	(.L_3 - .L_2)
	.align		4
.L_2:
        /*0010*/ 	.word	index@(triton_poi_fused_max_pool2d_with_indices_17)
        /*0014*/ 	.word	0x00000000


	//----- nvinfo : EIATTR_FRAME_SIZE
	.align		4
.L_3:
        /*0018*/ 	.byte	0x04, 0x11
        /*001a*/ 	.short	(.L_5 - .L_4)
	.align		4
.L_4:
        /*001c*/ 	.word	index@(triton_poi_fused_max_pool2d_with_indices_17)
        /*0020*/ 	.word	0x00000000


	//----- nvinfo : EIATTR_MIN_STACK_SIZE
	.align		4
.L_5:
        /*0024*/ 	.byte	0x04, 0x12
        /*0026*/ 	.short	(.L_7 - .L_6)
	.align		4
.L_6:
        /*0028*/ 	.word	index@(triton_poi_fused_max_pool2d_with_indices_17)
        /*002c*/ 	.word	0x00000000
.L_7:


//--------------------- .nv.info.triton_poi_fused_max_pool2d_with_indices_17 --------------------------
	.section	.nv.info.triton_poi_fused_max_pool2d_with_indices_17,"",@"SHT_CUDA_INFO"
	.sectionflags	@""
	.align	4


	//----- nvinfo : EIATTR_CUDA_API_VERSION
	.align		4
        /*0000*/ 	.byte	0x04, 0x37
        /*0002*/ 	.short	(.L_9 - .L_8)
.L_8:
        /*0004*/ 	.word	0x0000007c


	//----- nvinfo : EIATTR_KPARAM_INFO
	.align		4
.L_9:
        /*0008*/ 	.byte	0x04, 0x17
        /*000a*/ 	.short	(.L_11 - .L_10)
.L_10:
        /*000c*/ 	.word	0x00000000
        /*0010*/ 	.short	0x0004
        /*0012*/ 	.short	0x001c
        /*0014*/ 	.byte	0x00, 0xf0, 0x11, 0x00


	//----- nvinfo : EIATTR_KPARAM_INFO
	.align		4
.L_11:
        /*0018*/ 	.byte	0x04, 0x17
        /*001a*/ 	.short	(.L_13 - .L_12)
.L_12:
        /*001c*/ 	.word	0x00000000
        /*0020*/ 	.short	0x0003
        /*0022*/ 	.short	0x0018
        /*0024*/ 	.byte	0x00, 0xf0, 0x11, 0x00


	//----- nvinfo : EIATTR_KPARAM_INFO
	.align		4
.L_13:
        /*0028*/ 	.byte	0x04, 0x17
        /*002a*/ 	.short	(.L_15 - .L_14)
.L_14:
        /*002c*/ 	.word	0x00000000
        /*0030*/ 	.short	0x0002
        /*0032*/ 	.short	0x0010
        /*0034*/ 	.byte	0x00, 0xf4, 0x21, 0x00


	//----- nvinfo : EIATTR_KPARAM_INFO
	.align		4
.L_15:
        /*0038*/ 	.byte	0x04, 0x17
        /*003a*/ 	.short	(.L_17 - .L_16)
.L_16:
        /*003c*/ 	.word	0x00000000
        /*0040*/ 	.short	0x0001
        /*0042*/ 	.short	0x0008
        /*0044*/ 	.byte	0x00, 0xf4, 0x21, 0x00


	//----- nvinfo : EIATTR_KPARAM_INFO
	.align		4
.L_17:
        /*0048*/ 	.byte	0x04, 0x17
        /*004a*/ 	.short	(.L_19 - .L_18)
.L_18:
        /*004c*/ 	.word	0x00000000
        /*0050*/ 	.short	0x0000
        /*0052*/ 	.short	0x0000
        /*0054*/ 	.byte	0x00, 0xf4, 0x21, 0x00


	//----- nvinfo : EIATTR_SPARSE_MMA_MASK
	.align		4
.L_19:
        /*0058*/ 	.byte	0x03, 0x50
        /*005a*/ 	.short	0x0000


	//----- nvinfo : EIATTR_MAXREG_COUNT
	.align		4
        /*005c*/ 	.byte	0x03, 0x1b
        /*005e*/ 	.short	0x00ff


	//----- nvinfo : EIATTR_EXIT_INSTR_OFFSETS
	.align		4
        /*0060*/ 	.byte	0x04, 0x1c
        /*0062*/ 	.short	(.L_21 - .L_20)


	//   ....[0]....
.L_20:
        /*0064*/ 	.word	0x00000cc0


	//   ....[1]....
        /*0068*/ 	.word	0x00000cf0


	//----- nvinfo : EIATTR_REQNTID
	.align		4
.L_21:
        /*006c*/ 	.byte	0x04, 0x10
        /*006e*/ 	.short	(.L_23 - .L_22)
.L_22:
        /*0070*/ 	.word	0x00000080
        /*0074*/ 	.word	0x00000001
        /*0078*/ 	.word	0x00000001


	//----- nvinfo : EIATTR_CBANK_PARAM_SIZE
	.align		4
.L_23:
        /*007c*/ 	.byte	0x03, 0x19
        /*007e*/ 	.short	0x0020


	//----- nvinfo : EIATTR_PARAM_CBANK
	.align		4
        /*0080*/ 	.byte	0x04, 0x0a
        /*0082*/ 	.short	(.L_25 - .L_24)
	.align		4
.L_24:
        /*0084*/ 	.word	index@(.nv.constant0.triton_poi_fused_max_pool2d_with_indices_17)
        /*0088*/ 	.short	0x0210
        /*008a*/ 	.short	0x0020


	//----- nvinfo : EIATTR_SW_WAR
	.align		4
.L_25:
        /*008c*/ 	.byte	0x04, 0x36
        /*008e*/ 	.short	(.L_27 - .L_26)
.L_26:
        /*0090*/ 	.word	0x00000008
.L_27:


//--------------------- .nv.callgraph             --------------------------
	.section	.nv.callgraph,"",@"SHT_CUDA_CALLGRAPH"
	.align	4
	.sectionentsize	8
	.align		4
        /*0000*/ 	.word	0x00000000
	.align		4
        /*0004*/ 	.word	0xffffffff
	.align		4
        /*0008*/ 	.word	0x00000000
	.align		4
        /*000c*/ 	.word	0xfffffffe
	.align		4
        /*0010*/ 	.word	0x00000000
	.align		4
        /*0014*/ 	.word	0xfffffffd
	.align		4
        /*0018*/ 	.word	0x00000000
	.align		4
        /*001c*/ 	.word	0xfffffffc


//--------------------- .text.triton_poi_fused_max_pool2d_with_indices_17 --------------------------
	.section	.text.triton_poi_fused_max_pool2d_with_indices_17,"ax",@progbits
	.sectionflags	@"SHF_BARRIERS=1"
	.align	128
        .global         triton_poi_fused_max_pool2d_with_indices_17
        .type           triton_poi_fused_max_pool2d_with_indices_17,@function
        .size           triton_poi_fused_max_pool2d_with_indices_17,(.L_x_1 - triton_poi_fused_max_pool2d_with_indices_17)
        .other          triton_poi_fused_max_pool2d_with_indices_17,@"STO_CUDA_ENTRY STV_DEFAULT"
triton_poi_fused_max_pool2d_with_indices_17:
.text.triton_poi_fused_max_pool2d_with_indices_17:
[----:B------:R-:W0:Y:S01]  /*0000*/  LDC R1, c[0x0][0x28] ;  /* 0x00000a00ff017b82 */ /* 0x000e220000000800 */
[----:B------:R-:W1:Y:S07]  /*0010*/  S2R R7, SR_CTAID.X ;  /* 0x0000000000077919 */ /* 0x000e6e0000002500 */
[----:B------:R-:W2:Y:S01]  /*0020*/  LDC.64 R14, c[0x0][0x210] ;  /* 0x00008400ff0e7b82 */ /* 0x000ea20000000a00 */
[----:B------:R-:W-:Y:S01]  /*0030*/  IMAD.MOV.U32 R11, RZ, RZ, RZ ;  /* 0x000000ffff0b7224 */ /* 0x000fe200078e00ff */
[----:B------:R-:W-:Y:S01]  /*0040*/  CS2R R28, SRZ ;  /* 0x00000000001c7805 */ /* 0x000fe2000001ff00 */
[----:B------:R-:W3:Y:S01]  /*0050*/  S2R R6, SR_TID.X ;  /* 0x0000000000067919 */ /* 0x000ee20000002100 */
[----:B------:R-:W-:Y:S01]  /*0060*/  ULDC.64 UR6, c[0x0][0x208] ;  /* 0x0000820000067ab9 */ /* 0x000fe20000000a00 */
[----:B------:R-:W4:Y:S01]  /*0070*/  S2R R8, SR_CTAID.Y ;  /* 0x0000000000087919 */ /* 0x000f220000002600 */
[----:B------:R-:W-:-:S02]  /*0080*/  IMAD.MOV.U32 R27, RZ, RZ, RZ ;  /* 0x000000ffff1b7224 */ /* 0x000fc400078e00ff */
[----:B------:R-:W5:Y:S01]  /*0090*/  S2UR UR5, SR_CgaCtaId ;  /* 0x00000000000579c3 */ /* 0x000f620000008800 */
[----:B------:R-:W-:Y:S01]  /*00a0*/  UMOV UR4, 0x400 ;  /* 0x0000040000047882 */ /* 0x000fe20000000000 */
[----:B------:R-:W-:Y:S01]  /*00b0*/  ULDC.64 UR8, c[0x0][0x220] ;  /* 0x0000880000087ab9 */ /* 0x000fe20000000a00 */
[----:B-1----:R-:W-:Y:S01]  /*00c0*/  IMAD.SHL.U32 R7, R7, 0x40, RZ ;  /* 0x0000004007077824 */ /* 0x002fe200078e00ff */
[----:B---3--:R-:W-:-:S04]  /*00d0*/  SHF.R.U32.HI R0, RZ, 0x6, R6 ;  /* 0x00000006ff007819 */ /* 0x008fc80000011606 */
[----:B------:R-:W-:Y:S01]  /*00e0*/  LOP3.LUT R2, R7, 0x3f, R6, 0xf8, !PT ;  /* 0x0000003f07027812 */ /* 0x000fe200078ef806 */
[----:B----4-:R-:W-:Y:S01]  /*00f0*/  IMAD.SHL.U32 R9, R8, 0x8, RZ ;  /* 0x0000000808097824 */ /* 0x010fe200078e00ff */
[----:B------:R-:W-:Y:S02]  /*0100*/  SGXT.U32 R0, R0, 0x1 ;  /* 0x000000010000781a */ /* 0x000fe40000000000 */
[----:B------:R-:W-:Y:S02]  /*0110*/  SHF.R.S32.HI R3, RZ, 0x1f, R2 ;  /* 0x0000001fff037819 */ /* 0x000fe40000011402 */
[----:B------:R-:W-:Y:S02]  /*0120*/  LOP3.LUT R0, R9, R0, RZ, 0xfc, !PT ;  /* 0x0000000009007212 */ /* 0x000fe400078efcff */
[----:B------:R-:W-:Y:S02]  /*0130*/  LEA.HI R3, R3, R2, RZ, 0x3 ;  /* 0x0000000203037211 */ /* 0x000fe400078f18ff */
[----:B------:R-:W-:Y:S01]  /*0140*/  ISETP.GE.AND P2, PT, R2, 0x40, PT ;  /* 0x000000400200780c */ /* 0x000fe20003f46270 */
[----:B------:R-:W-:Y:S01]  /*0150*/  IMAD.SHL.U32 R20, R0, 0x100, RZ ;  /* 0x0000010000147824 */ /* 0x000fe200078e00ff */
[C---:B------:R-:W-:Y:S01]  /*0160*/  LOP3.LUT R5, R3.reuse, 0x7ffffff8, RZ, 0xc0, !PT ;  /* 0x7ffffff803057812 */ /* 0x040fe200078ec0ff */
[----:B------:R-:W-:-:S03]  /*0170*/  IMAD.SHL.U32 R3, R3, 0x4, RZ ;  /* 0x0000000403037824 */ /* 0x000fc600078e00ff */
[----:B------:R-:W-:Y:S01]  /*0180*/  LOP3.LUT R26, R20, 0x200, RZ, 0xfc, !PT ;  /* 0x00000200141a7812 */ /* 0x000fe200078efcff */
[----:B------:R-:W-:Y:S01]  /*0190*/  IMAD.IADD R5, R2, 0x1, -R5 ;  /* 0x0000000102057824 */ /* 0x000fe200078e0a05 */
[----:B------:R-:W-:-:S05]  /*01a0*/  LOP3.LUT R4, R3, 0xffffffe0, RZ, 0xc0, !PT ;  /* 0xffffffe003047812 */ /* 0x000fca00078ec0ff */
[----:B------:R-:W-:-:S04]  /*01b0*/  IMAD R21, R5, 0x2, R4 ;  /* 0x0000000205157824 */ /* 0x000fc800078e0204 */
[C---:B------:R-:W-:Y:S02]  /*01c0*/  VIADD R2, R21.reuse, 0x1 ;  /* 0x0000000115027836 */ /* 0x040fe40000000000 */
[----:B------:R-:W-:Y:S02]  /*01d0*/  IMAD.IADD R5, R21, 0x1, R20 ;  /* 0x0000000115057824 */ /* 0x000fe400078e0214 */
[----:B------:R-:W-:Y:S02]  /*01e0*/  IMAD.IADD R13, R20, 0x1, R2 ;  /* 0x00000001140d7824 */ /* 0x000fe400078e0202 */
[----:B--2---:R-:W-:-:S04]  /*01f0*/  IMAD.WIDE R4, R5, 0x4, R14 ;  /* 0x0000000405047825 */ /* 0x004fc800078e020e */
[----:B------:R-:W-:Y:S01]  /*0200*/  IMAD.WIDE R12, R13, 0x4, R14 ;  /* 0x000000040d0c7825 */ /* 0x000fe200078e020e */
[----:B------:R1:W2:Y:S03]  /*0210*/  @!P2 LDG.E.EL R11, desc[UR6][R4.64] ;  /* 0x00000006040ba981 */ /* 0x0002a6000c2e1900 */
[----:B------:R-:W-:Y:S01]  /*0220*/  IMAD.IADD R23, R21, 0x1, R26 ;  /* 0x0000000115177824 */ /* 0x000fe200078e021a */
[----:B------:R3:W2:Y:S01]  /*0230*/  @!P2 LDG.E.EL R28, desc[UR6][R12.64] ;  /* 0x000000060c1ca981 */ /* 0x0006a2000c2e1900 */
[----:B------:R-:W-:Y:S02]  /*0240*/  IMAD.IADD R19, R26, 0x1, R2 ;  /* 0x000000011a137824 */ /* 0x000fe400078e0202 */
[----:B------:R-:W-:-:S04]  /*0250*/  IMAD.WIDE R22, R23, 0x4, R14 ;  /* 0x0000000417167825 */ /* 0x000fc800078e020e */
[----:B------:R-:W-:Y:S01]  /*0260*/  IMAD.WIDE R18, R19, 0x4, R14 ;  /* 0x0000000413127825 */ /* 0x000fe200078e020e */
[----:B------:R-:W4:Y:S03]  /*0270*/  @!P2 LDG.E.EL R29, desc[UR6][R22.64] ;  /* 0x00000006161da981 */ /* 0x000f26000c2e1900 */
[----:B------:R-:W-:Y:S01]  /*0280*/  VIADD R25, R21, 0x10 ;  /* 0x0000001015197836 */ /* 0x000fe20000000000 */
[----:B------:R3:W4:Y:S03]  /*0290*/  @!P2 LDG.E.EL R27, desc[UR6][R18.64] ;  /* 0x00000006121ba981 */ /* 0x000726000c2e1900 */
[--C-:B------:R-:W-:Y:S01]  /*02a0*/  IMAD.IADD R17, R20, 0x1, R25.reuse ;  /* 0x0000000114117824 */ /* 0x100fe200078e0219 */
[----:B-1----:R-:W-:Y:S01]  /*02b0*/  CS2R R4, SRZ ;  /* 0x0000000000047805 */ /* 0x002fe2000001ff00 */
[----:B------:R-:W-:-:S02]  /*02c0*/  IMAD.IADD R3, R26, 0x1, R25 ;  /* 0x000000011a037824 */ /* 0x000fc400078e0219 */
[----:B------:R-:W-:Y:S01]  /*02d0*/  IMAD.WIDE R16, R17, 0x4, R14 ;  /* 0x0000000411107825 */ /* 0x000fe200078e020e */
[----:B------:R-:W-:-:S03]  /*02e0*/  LOP3.LUT R24, R20, 0x400, RZ, 0xfc, !PT ;  /* 0x0000040014187812 */ /* 0x000fc600078efcff */
[----:B---3--:R-:W-:Y:S01]  /*02f0*/  IMAD.WIDE R12, R3, 0x4, R14 ;  /* 0x00000004030c7825 */ /* 0x008fe200078e020e */
[----:B------:R1:W3:Y:S03]  /*0300*/  @!P2 LDG.E.EL R5, desc[UR6][R16.64] ;  /* 0x000000061005a981 */ /* 0x0002e6000c2e1900 */
[----:B------:R-:W-:Y:S01]  /*0310*/  IMAD.IADD R10, R24, 0x1, R2 ;  /* 0x00000001180a7824 */ /* 0x000fe200078e0202 */
[----:B------:R1:W5:Y:S01]  /*0320*/  @!P2 LDG.E.EL R4, desc[UR6][R12.64] ;  /* 0x000000060c04a981 */ /* 0x000362000c2e1900 */
[----:B------:R-:W-:Y:S02]  /*0330*/  IMAD.IADD R3, R21, 0x1, R24 ;  /* 0x0000000115037824 */ /* 0x000fe400078e0218 */
[----:B0-----:R-:W-:Y:S01]  /*0340*/  IMAD.WIDE R18, R10, 0x4, R14 ;  /* 0x000000040a127825 */ /* 0x001fe200078e020e */
[----:B------:R-:W-:-:S03]  /*0350*/  LOP3.LUT R10, R20, 0x600, RZ, 0xfc, !PT ;  /* 0x00000600140a7812 */ /* 0x000fc600078efcff */
[----:B------:R-:W-:-:S04]  /*0360*/  IMAD.WIDE R22, R3, 0x4, R14 ;  /* 0x0000000403167825 */ /* 0x000fc800078e020e */
[----:B------:R-:W-:Y:S02]  /*0370*/  IMAD.MOV.U32 R0, RZ, RZ, RZ ;  /* 0x000000ffff007224 */ /* 0x000fe400078e00ff */
[----:B------:R-:W-:Y:S02]  /*0380*/  IMAD.MOV.U32 R3, RZ, RZ, RZ ;  /* 0x000000ffff037224 */ /* 0x000fe400078e00ff */
[----:B-1----:R-:W-:Y:S02]  /*0390*/  IMAD.IADD R17, R21, 0x1, R10 ;  /* 0x0000000115117824 */ /* 0x002fe400078e020a */
[----:B------:R-:W-:Y:S01]  /*03a0*/  IMAD.IADD R13, R10, 0x1, R2 ;  /* 0x000000010a0d7824 */ /* 0x000fe200078e0202 */
[----:B------:R-:W5:Y:S01]  /*03b0*/  @!P2 LDG.E.EL R0, desc[UR6][R22.64] ;  /* 0x000000061600a981 */ /* 0x000f62000c2e1900 */
[----:B------:R-:W-:-:S03]  /*03c0*/  IMAD.MOV.U32 R2, RZ, RZ, RZ ;  /* 0x000000ffff027224 */ /* 0x000fc600078e00ff */
[----:B------:R0:W5:Y:S01]  /*03d0*/  @!P2 LDG.E.EL R3, desc[UR6][R18.64] ;  /* 0x000000061203a981 */ /* 0x000162000c2e1900 */
[----:B------:R-:W-:-:S04]  /*03e0*/  IMAD.WIDE R16, R17, 0x4, R14 ;  /* 0x0000000411107825 */ /* 0x000fc800078e020e */
[----:B------:R-:W-:-:S04]  /*03f0*/  IMAD.WIDE R12, R13, 0x4, R14 ;  /* 0x000000040d0c7825 */ /* 0x000fc800078e020e */
[----:B0-----:R-:W-:Y:S01]  /*0400*/  IMAD.MOV.U32 R19, RZ, RZ, RZ ;  /* 0x000000ffff137224 */ /* 0x001fe200078e00ff */
[----:B------:R-:W5:Y:S05]  /*0410*/  @!P2 LDG.E.EL R2, desc[UR6][R12.64] ;  /* 0x000000060c02a981 */ /* 0x000f6a000c2e1900 */
[----:B------:R0:W5:Y:S01]  /*0420*/  @!P2 LDG.E.EL R19, desc[UR6][R16.64] ;  /* 0x000000061013a981 */ /* 0x000162000c2e1900 */
[C---:B--2---:R-:W-:Y:S02]  /*0430*/  FSETP.GT.AND P3, PT, R28.reuse, R11, PT ;  /* 0x0000000b1c00720b */ /* 0x044fe40003f64000 */
[----:B------:R-:W-:Y:S02]  /*0440*/  FSETP.NAN.AND P1, PT, R28, R28, PT ;  /* 0x0000001c1c00720b */ /* 0x000fe40003f28000 */
[----:B----4-:R-:W-:-:S09]  /*0450*/  FSETP.GT.AND P0, PT, R27, R29, PT ;  /* 0x0000001d1b00720b */ /* 0x010fd20003f04000 */
[----:B------:R-:W-:Y:S02]  /*0460*/  @!P3 FSEL R28, R28, R11, P1 ;  /* 0x0000000b1c1cb208 */ /* 0x000fe40000800000 */
[C---:B------:R-:W-:Y:S02]  /*0470*/  FSETP.NAN.AND P1, PT, R27.reuse, R27, PT ;  /* 0x0000001b1b00720b */ /* 0x040fe40003f28000 */
[----:B---3--:R-:W-:Y:S02]  /*0480*/  FSETP.GEU.AND P5, PT, R28, R5, PT ;  /* 0x000000051c00720b */ /* 0x008fe40003fae000 */
[----:B------:R-:W-:-:S04]  /*0490*/  @!P0 FSEL R27, R27, R29, P1 ;  /* 0x0000001d1b1b8208 */ /* 0x000fc80000800000 */
[----:B-----5:R-:W-:Y:S02]  /*04a0*/  FSETP.GEU.AND P1, PT, R27, R4, PT ;  /* 0x000000041b00720b */ /* 0x020fe40003f2e000 */
[----:B0-----:R-:W-:Y:S02]  /*04b0*/  P2R R16, PR, RZ, 0x8 ;  /* 0x00000008ff107803 */ /* 0x001fe40000000000 */
[C---:B------:R-:W-:Y:S02]  /*04c0*/  FSETP.NAN.AND P3, PT, R5.reuse, R5, PT ;  /* 0x000000050500720b */ /* 0x040fe40003f68000 */
[----:B------:R-:W-:Y:S02]  /*04d0*/  P2R R18, PR, RZ, 0x20 ;  /* 0x00000020ff127803 */ /* 0x000fe40000000000 */
[----:B------:R-:W-:Y:S02]  /*04e0*/  @P5 FSEL R5, R5, R28, P3 ;  /* 0x0000001c05055208 */ /* 0x000fe40001800000 */
[----:B------:R-:W-:-:S02]  /*04f0*/  FSETP.NAN.AND P3, PT, R4, R4, PT ;  /* 0x000000040400720b */ /* 0x000fc40003f68000 */
[----:B------:R-:W-:Y:S02]  /*0500*/  P2R R12, PR, RZ, 0x2 ;  /* 0x00000002ff0c7803 */ /* 0x000fe40000000000 */
[----:B------:R-:W-:Y:S02]  /*0510*/  @P1 FSEL R4, R4, R27, P3 ;  /* 0x0000001b04041208 */ /* 0x000fe40001800000 */
[----:B------:R-:W-:Y:S02]  /*0520*/  ISETP.NE.AND P1, PT, R18, RZ, PT ;  /* 0x000000ff1200720c */ /* 0x000fe40003f25270 */
[----:B------:R-:W-:Y:S02]  /*0530*/  FSETP.GT.AND P4, PT, R3, R0, PT ;  /* 0x000000000300720b */ /* 0x000fe40003f84000 */
[----:B------:R-:W-:Y:S02]  /*0540*/  P2R R11, PR, RZ, 0x1 ;  /* 0x00000001ff0b7803 */ /* 0x000fe40000000000 */
[----:B------:R-:W-:-:S02]  /*0550*/  P2R R17, PR, RZ, 0x10 ;  /* 0x00000010ff117803 */ /* 0x000fc40000000000 */
[----:B------:R-:W-:Y:S02]  /*0560*/  P2R R22, PR, RZ, 0x2 ;  /* 0x00000002ff167803 */ /* 0x000fe40000000000 */
[----:B------:R-:W-:Y:S02]  /*0570*/  FSETP.NAN.AND P3, PT, R3, R3, PT ;  /* 0x000000030300720b */ /* 0x000fe40003f68000 */
[----:B------:R-:W-:Y:S01]  /*0580*/  ISETP.NE.AND P1, PT, R17, RZ, PT ;  /* 0x000000ff1100720c */ /* 0x000fe20003f25270 */
[----:B------:R-:W-:Y:S01]  /*0590*/  IMAD.IADD R17, R24, 0x1, R25 ;  /* 0x0000000118117824 */ /* 0x000fe200078e0219 */
[----:B------:R-:W-:Y:S02]  /*05a0*/  FSETP.GT.AND P0, PT, R2, R19, PT ;  /* 0x000000130200720b */ /* 0x000fe40003f04000 */
[----:B------:R-:W-:Y:S01]  /*05b0*/  @!P4 FSEL R3, R3, R0, P3 ;  /* 0x000000000303c208 */ /* 0x000fe20001800000 */
[----:B------:R-:W-:Y:S01]  /*05c0*/  IMAD.MOV.U32 R0, RZ, RZ, RZ ;  /* 0x000000ffff007224 */ /* 0x000fe200078e00ff */
[----:B------:R-:W-:-:S02]  /*05d0*/  P2R R23, PR, RZ, 0x2 ;  /* 0x00000002ff177803 */ /* 0x000fc40000000000 */
[----:B------:R-:W-:Y:S01]  /*05e0*/  ISETP.NE.AND P1, PT, R16, RZ, PT ;  /* 0x000000ff1000720c */ /* 0x000fe20003f25270 */
[----:B------:R-:W-:Y:S01]  /*05f0*/  IMAD.WIDE R16, R17, 0x4, R14 ;  /* 0x0000000411107825 */ /* 0x000fe200078e020e */
[----:B------:R-:W-:-:S04]  /*0600*/  FSETP.NAN.AND P3, PT, R2, R2, PT ;  /* 0x000000020200720b */ /* 0x000fc80003f68000 */
[----:B------:R0:W2:Y:S01]  /*0610*/  @!P2 LDG.E.EL R0, desc[UR6][R16.64] ;  /* 0x000000061000a981 */ /* 0x0000a2000c2e1900 */
[----:B------:R-:W-:Y:S01]  /*0620*/  @!P0 FSEL R2, R2, R19, P3 ;  /* 0x0000001302028208 */ /* 0x000fe20001800000 */
[----:B------:R-:W-:-:S04]  /*0630*/  VIADD R19, R21, 0x10 ;  /* 0x0000001015137836 */ /* 0x000fc80000000000 */
[----:B------:R-:W-:Y:S02]  /*0640*/  IMAD.IADD R19, R10, 0x1, R19 ;  /* 0x000000010a137824 */ /* 0x000fe400078e0213 */
[----:B------:R-:W-:Y:S02]  /*0650*/  IMAD.MOV.U32 R25, RZ, RZ, RZ ;  /* 0x000000ffff197224 */ /* 0x000fe400078e00ff */
[----:B------:R-:W-:-:S04]  /*0660*/  IMAD.WIDE R18, R19, 0x4, R14 ;  /* 0x0000000413127825 */ /* 0x000fc800078e020e */
[----:B------:R-:W-:Y:S01]  /*0670*/  VIADD R27, R21, 0x11 ;  /* 0x00000011151b7836 */ /* 0x000fe20000000000 */
[----:B------:R1:W3:Y:S03]  /*0680*/  @!P2 LDG.E.EL R25, desc[UR6][R18.64] ;  /* 0x000000061219a981 */ /* 0x0002e6000c2e1900 */
[----:B------:R-:W-:Y:S01]  /*0690*/  IMAD.IADD R21, R20, 0x1, R27 ;  /* 0x0000000114157824 */ /* 0x000fe200078e021b */
[----:B------:R-:W-:-:S03]  /*06a0*/  CS2R R28, SRZ ;  /* 0x00000000001c7805 */ /* 0x000fc6000001ff00 */
[----:B------:R-:W-:-:S05]  /*06b0*/  IMAD.WIDE R20, R21, 0x4, R14 ;  /* 0x0000000415147825 */ /* 0x000fca00078e020e */
[----:B------:R4:W5:Y:S01]  /*06c0*/  @!P2 LDG.E.EL R28, desc[UR6][R20.64] ;  /* 0x00000006141ca981 */ /* 0x000962000c2e1900 */
[----:B------:R-:W-:-:S04]  /*06d0*/  IMAD.IADD R26, R26, 0x1, R27 ;  /* 0x000000011a1a7824 */ /* 0x000fc800078e021b */
[----:B0-----:R-:W-:-:S05]  /*06e0*/  IMAD.WIDE R16, R26, 0x4, R14 ;  /* 0x000000041a107825 */ /* 0x001fca00078e020e */
[----:B------:R-:W5:Y:S01]  /*06f0*/  @!P2 LDG.E.EL R29, desc[UR6][R16.64] ;  /* 0x00000006101da981 */ /* 0x000f62000c2e1900 */
[----:B------:R-:W-:Y:S02]  /*0700*/  IMAD.IADD R26, R24, 0x1, R27 ;  /* 0x00000001181a7824 */ /* 0x000fe400078e021b */
[----:B------:R-:W-:Y:S02]  /*0710*/  IMAD.MOV.U32 R24, RZ, RZ, RZ ;  /* 0x000000ffff187224 */ /* 0x000fe400078e00ff */
[----:B-1----:R-:W-:-:S05]  /*0720*/  IMAD.WIDE R18, R26, 0x4, R14 ;  /* 0x000000041a127825 */ /* 0x002fca00078e020e */
[----:B------:R-:W5:Y:S01]  /*0730*/  @!P2 LDG.E.EL R24, desc[UR6][R18.64] ;  /* 0x000000061218a981 */ /* 0x000f62000c2e1900 */
[----:B------:R-:W-:Y:S02]  /*0740*/  IMAD.IADD R27, R10, 0x1, R27 ;  /* 0x000000010a1b7824 */ /* 0x000fe400078e021b */
[----:B----4-:R-:W-:Y:S02]  /*0750*/  IMAD.MOV.U32 R20, RZ, RZ, RZ ;  /* 0x000000ffff147224 */ /* 0x010fe400078e00ff */
[----:B------:R-:W-:-:S05]  /*0760*/  IMAD.WIDE R14, R27, 0x4, R14 ;  /* 0x000000041b0e7825 */ /* 0x000fca00078e020e */
[----:B------:R-:W4:Y:S01]  /*0770*/  @!P2 LDG.E.EL R20, desc[UR6][R14.64] ;  /* 0x000000060e14a981 */ /* 0x000f22000c2e1900 */
[----:B------:R-:W-:Y:S01]  /*0780*/  P2R R13, PR, RZ, 0x1 ;  /* 0x00000001ff0d7803 */ /* 0x000fe20000000000 */
[----:B------:R-:W-:Y:S01]  /*0790*/  UPRMT UR4, UR5, 0x654, UR4 ;  /* 0x0000065405047896 */ /* 0x000fe20008000004 */
[----:B------:R-:W-:-:S04]  /*07a0*/  SHF.R.S32.HI R8, RZ, 0x1c, R8 ;  /* 0x0000001cff087819 */ /* 0x000fc80000011408 */
[----:B------:R-:W-:Y:S02]  /*07b0*/  SGXT R8, R8, 0x1 ;  /* 0x000000010808781a */ /* 0x000fe40000000200 */
[-C--:B--2---:R-:W-:Y:S02]  /*07c0*/  FSETP.GEU.AND P2, PT, R3, R0.reuse, PT ;  /* 0x000000000300720b */ /* 0x084fe40003f4e000 */
[----:B------:R-:W-:-:S11]  /*07d0*/  FSETP.NAN.AND P3, PT, R0, R0, PT ;  /* 0x000000000000720b */ /* 0x000fd60003f68000 */
[----:B------:R-:W-:Y:S02]  /*07e0*/  @P2 FSEL R0, R0, R3, P3 ;  /* 0x0000000300002208 */ /* 0x000fe40001800000 */
[-C--:B---3--:R-:W-:Y:S02]  /*07f0*/  FSETP.GEU.AND P3, PT, R2, R25.reuse, PT ;  /* 0x000000190200720b */ /* 0x088fe40003f6e000 */
[----:B------:R-:W-:-:S11]  /*0800*/  FSETP.NAN.AND P4, PT, R25, R25, PT ;  /* 0x000000191900720b */ /* 0x000fd60003f88000 */
[----:B------:R-:W-:Y:S02]  /*0810*/  @P3 FSEL R25, R25, R2, P4 ;  /* 0x0000000219193208 */ /* 0x000fe40002000000 */
[-C--:B-----5:R-:W-:Y:S02]  /*0820*/  FSETP.GEU.AND P4, PT, R5, R28.reuse, PT ;  /* 0x0000001c0500720b */ /* 0x0a0fe40003f8e000 */
[----:B------:R-:W-:-:S11]  /*0830*/  FSETP.NAN.AND P5, PT, R28, R28, PT ;  /* 0x0000001c1c00720b */ /* 0x000fd60003fa8000 */
[----:B------:R-:W-:Y:S02]  /*0840*/  @P4 SEL R28, R28, R5, P5 ;  /* 0x000000051c1c4207 */ /* 0x000fe40002800000 */
[-C--:B------:R-:W-:Y:S02]  /*0850*/  FSETP.GEU.AND P5, PT, R4, R29.reuse, PT ;  /* 0x0000001d0400720b */ /* 0x080fe40003fae000 */
[----:B------:R-:W-:-:S11]  /*0860*/  FSETP.NAN.AND P6, PT, R29, R29, PT ;  /* 0x0000001d1d00720b */ /* 0x000fd60003fc8000 */
[----:B------:R-:W-:Y:S02]  /*0870*/  @P5 SEL R29, R29, R4, P6 ;  /* 0x000000041d1d5207 */ /* 0x000fe40003000000 */
[-C--:B------:R-:W-:Y:S01]  /*0880*/  FSETP.GEU.AND P6, PT, R0, R24.reuse, PT ;  /* 0x000000180000720b */ /* 0x080fe20003fce000 */
[----:B------:R-:W0:Y:S01]  /*0890*/  S2R R3, SR_TID.X ;  /* 0x0000000000037919 */ /* 0x000e220000002100 */
[----:B------:R-:W-:-:S11]  /*08a0*/  FSETP.NAN.AND P0, PT, R24, R24, PT ;  /* 0x000000181800720b */ /* 0x000fd60003f08000 */
[----:B------:R-:W-:Y:S02]  /*08b0*/  @P6 SEL R24, R24, R0, P0 ;  /* 0x0000000018186207 */ /* 0x000fe40000000000 */
[----:B------:R-:W-:-:S04]  /*08c0*/  ISETP.NE.AND P0, PT, R11, RZ, PT ;  /* 0x000000ff0b00720c */ /* 0x000fc80003f05270 */
[----:B------:R-:W-:Y:S02]  /*08d0*/  SEL R10, RZ, 0x1, !P0 ;  /* 0x00000001ff0a7807 */ /* 0x000fe40004000000 */
[-C--:B----4-:R-:W-:Y:S02]  /*08e0*/  FSETP.GEU.AND P0, PT, R25, R20.reuse, PT ;  /* 0x000000141900720b */ /* 0x090fe40003f0e000 */
[----:B------:R-:W-:Y:S02]  /*08f0*/  SEL R5, RZ, 0x1, !P1 ;  /* 0x00000001ff057807 */ /* 0x000fe40004800000 */
[----:B------:R-:W-:Y:S01]  /*0900*/  FSETP.NAN.AND P1, PT, R20, R20, PT ;  /* 0x000000141400720b */ /* 0x000fe20003f28000 */
[----:B------:R-:W-:-:S08]  /*0910*/  IMAD.SHL.U32 R2, R6, 0x4, RZ ;  /* 0x0000000406027824 */ /* 0x000fd000078e00ff */
[----:B------:R-:W-:Y:S02]  /*0920*/  @P0 SEL R20, R20, R25, P1 ;  /* 0x0000001914140207 */ /* 0x000fe40000800000 */
[----:B------:R-:W-:-:S04]  /*0930*/  ISETP.NE.AND P1, PT, R23, RZ, PT ;  /* 0x000000ff1700720c */ /* 0x000fc80003f25270 */
[----:B------:R-:W-:Y:S02]  /*0940*/  SEL R11, RZ, 0x1, !P1 ;  /* 0x00000001ff0b7807 */ /* 0x000fe40004800000 */
[----:B------:R-:W-:Y:S01]  /*0950*/  ISETP.NE.AND P1, PT, R22, RZ, PT ;  /* 0x000000ff1600720c */ /* 0x000fe20003f25270 */
[----:B0-----:R-:W-:Y:S01]  /*0960*/  IMAD.SHL.U32 R0, R3, 0x8, RZ ;  /* 0x0000000803007824 */ /* 0x001fe200078e00ff */
[----:B------:R-:W-:Y:S02]  /*0970*/  SHF.R.U32.HI R15, RZ, 0x6, R3 ;  /* 0x00000006ff0f7819 */ /* 0x000fe40000011603 */
[----:B------:R-:W-:Y:S02]  /*0980*/  SEL R5, R5, 0x2, P1 ;  /* 0x0000000205057807 */ /* 0x000fe40000800000 */
[----:B------:R-:W-:Y:S02]  /*0990*/  ISETP.NE.AND P1, PT, R12, RZ, PT ;  /* 0x000000ff0c00720c */ /* 0x000fe40003f25270 */
[----:B------:R-:W-:-:S02]  /*09a0*/  LOP3.LUT R12, R3, 0x40, RZ, 0xc0, !PT ;  /* 0x00000040030c7812 */ /* 0x000fc400078ec0ff */
[----:B------:R-:W-:Y:S02]  /*09b0*/  LOP3.LUT R3, R2, 0xfc, RZ, 0xc0, !PT ;  /* 0x000000fc02037812 */ /* 0x000fe400078ec0ff */
[----:B------:R-:W-:Y:S02]  /*09c0*/  SGXT.U32 R15, R15, 0x1 ;  /* 0x000000010f0f781a */ /* 0x000fe40000000000 */
[----:B------:R-:W-:Y:S01]  /*09d0*/  LOP3.LUT R0, R0, 0x1f8, RZ, 0xc0, !PT ;  /* 0x000001f800007812 */ /* 0x000fe200078ec0ff */
[----:B------:R-:W-:-:S03]  /*09e0*/  IMAD R12, R12, 0x4, R3 ;  /* 0x000000040c0c7824 */ /* 0x000fc600078e0203 */
[----:B------:R-:W-:-:S04]  /*09f0*/  LOP3.LUT R3, R0, R15, RZ, 0xfc, !PT ;  /* 0x0000000f00037212 */ /* 0x000fc800078efcff */
[----:B------:R-:W-:-:S04]  /*0a00*/  LEA.HI R4, R0, R3, RZ, 0x1f ;  /* 0x0000000300047211 */ /* 0x000fc800078ff8ff */
[----:B------:R-:W-:-:S05]  /*0a10*/  LEA R15, R4, UR4, 0x2 ;  /* 0x00000004040f7c11 */ /* 0x000fca000f8e10ff */
[----:B------:R-:W-:Y:S04]  /*0a20*/  STS [R15], R28 ;  /* 0x0000001c0f007388 */ /* 0x000fe80000000800 */
[----:B------:R-:W-:Y:S04]  /*0a30*/  STS [R15+0x8], R29 ;  /* 0x0000081d0f007388 */ /* 0x000fe80000000800 */
[----:B------:R-:W-:Y:S04]  /*0a40*/  STS [R15+0x10], R24 ;  /* 0x000010180f007388 */ /* 0x000fe80000000800 */
[----:B------:R-:W-:Y:S01]  /*0a50*/  STS [R15+0x18], R20 ;  /* 0x000018140f007388 */ /* 0x000fe20000000800 */
[----:B------:R-:W-:-:S04]  /*0a60*/  SHF.R.U32.HI R14, RZ, 0x1, R12 ;  /* 0x00000001ff0e7819 */ /* 0x000fc8000001160c */
[----:B------:R-:W-:-:S05]  /*0a70*/  LOP3.LUT R3, R14, 0xfc, RZ, 0xc0, !PT ;  /* 0x000000fc0e037812 */ /* 0x000fca00078ec0ff */
[----:B------:R-:W-:-:S05]  /*0a80*/  IMAD.IADD R0, R12, 0x1, R3 ;  /* 0x000000010c007824 */ /* 0x000fca00078e0203 */
[----:B------:R-:W-:Y:S01]  /*0a90*/  LEA R16, R0, UR4, 0x2 ;  /* 0x0000000400107c11 */ /* 0x000fe2000f8e10ff */
[----:B------:R-:W-:Y:S01]  /*0aa0*/  BAR.SYNC.DEFER_BLOCKING 0x0 ;  /* 0x0000000000007b1d */ /* 0x000fe20000010000 */
[----:B------:R-:W-:Y:S02]  /*0ab0*/  LOP3.LUT R9, R9, 0x4, R2, 0xf8, !PT ;  /* 0x0000000409097812 */ /* 0x000fe400078ef802 */
[----:B------:R-:W-:-:S05]  /*0ac0*/  SHF.R.U32.HI R6, RZ, 0x1, R6 ;  /* 0x00000001ff067819 */ /* 0x000fca0000011606 */
[----:B------:R-:W0:Y:S01]  /*0ad0*/  LDC.64 R2, c[0x0][0x218] ;  /* 0x00008600ff027b82 */ /* 0x000e220000000a00 */
[----:B------:R-:W-:Y:S01]  /*0ae0*/  LEA.HI R8, R8, R9, RZ, 0x8 ;  /* 0x0000000908087211 */ /* 0x000fe200078f40ff */
[----:B------:R-:W1:Y:S01]  /*0af0*/  LDS.128 R16, [R16] ;  /* 0x0000000010107984 */ /* 0x000e620000000c00 */
[----:B------:R-:W-:Y:S02]  /*0b00*/  SGXT.U32 R6, R6, 0x6 ;  /* 0x000000060606781a */ /* 0x000fe40000000000 */
[C---:B------:R-:W-:Y:S01]  /*0b10*/  LOP3.LUT R12, R8.reuse, 0xffffff00, RZ, 0xc0, !PT ;  /* 0xffffff00080c7812 */ /* 0x040fe200078ec0ff */
[----:B------:R-:W-:Y:S01]  /*0b20*/  IMAD.SHL.U32 R8, R8, 0x40, RZ ;  /* 0x0000004008087824 */ /* 0x000fe200078e00ff */
[----:B------:R-:W-:-:S03]  /*0b30*/  LOP3.LUT R6, R7, R6, RZ, 0xfc, !PT ;  /* 0x0000000607067212 */ /* 0x000fc600078efcff */
[----:B------:R-:W-:Y:S01]  /*0b40*/  IMAD.IADD R9, R9, 0x1, -R12 ;  /* 0x0000000109097824 */ /* 0x000fe200078e0a0c */
[----:B------:R-:W-:Y:S02]  /*0b50*/  SEL R10, R10, 0x2, P1 ;  /* 0x000000020a0a7807 */ /* 0x000fe40000800000 */
[----:B------:R-:W-:Y:S01]  /*0b60*/  LOP3.LUT R8, R8, 0xffffc000, RZ, 0xc0, !PT ;  /* 0xffffc00008087812 */ /* 0x000fe200078ec0ff */
[C---:B------:R-:W-:Y:S01]  /*0b70*/  IMAD R9, R6.reuse, 0x100, R9 ;  /* 0x0000010006097824 */ /* 0x040fe200078e0209 */
[----:B------:R-:W-:-:S03]  /*0b80*/  ISETP.GE.AND P1, PT, R6, 0x40, PT ;  /* 0x000000400600780c */ /* 0x000fc60003f26270 */
[----:B------:R-:W-:-:S04]  /*0b90*/  IMAD.IADD R9, R9, 0x1, R8 ;  /* 0x0000000109097824 */ /* 0x000fc800078e0208 */
[----:B0-----:R-:W-:Y:S01]  /*0ba0*/  IMAD.WIDE R2, R9, 0x4, R2 ;  /* 0x0000000409027825 */ /* 0x001fe200078e0202 */
[----:B------:R-:W-:Y:S02]  /*0bb0*/  SEL R11, R11, 0x2, P2 ;  /* 0x000000020b0b7807 */ /* 0x000fe40001000000 */
[----:B------:R-:W-:-:S04]  /*0bc0*/  ISETP.NE.AND P2, PT, R13, RZ, PT ;  /* 0x000000ff0d00720c */ /* 0x000fc80003f45270 */
[----:B------:R-:W-:Y:S01]  /*0bd0*/  SEL R6, RZ, 0x1, !P2 ;  /* 0x00000001ff067807 */ /* 0x000fe20005000000 */
[----:B-1----:R0:W-:Y:S03]  /*0be0*/  @!P1 STG.E.128 desc[UR6][R2.64], R16 ;  /* 0x0000001002009986 */ /* 0x0021e6000c101d06 */
[----:B------:R-:W-:Y:S02]  /*0bf0*/  SEL R6, R6, 0x2, P3 ;  /* 0x0000000206067807 */ /* 0x000fe40001800000 */
[----:B------:R-:W-:Y:S01]  /*0c00*/  SEL R5, R5, 0x3, P4 ;  /* 0x0000000305057807 */ /* 0x000fe20002000000 */
[----:B------:R-:W-:Y:S01]  /*0c10*/  BAR.SYNC.DEFER_BLOCKING 0x0 ;  /* 0x0000000000007b1d */ /* 0x000fe20000010000 */
[----:B------:R-:W-:Y:S02]  /*0c20*/  SEL R13, R10, 0x3, P5 ;  /* 0x000000030a0d7807 */ /* 0x000fe40002800000 */
[----:B------:R-:W-:-:S02]  /*0c30*/  SEL R11, R11, 0x3, P6 ;  /* 0x000000030b0b7807 */ /* 0x000fc40003000000 */
[----:B------:R-:W-:Y:S01]  /*0c40*/  SEL R15, R6, 0x3, P0 ;  /* 0x00000003060f7807 */ /* 0x000fe20000000000 */
[----:B------:R0:W-:Y:S04]  /*0c50*/  STS.U8 [R4+UR4], R5 ;  /* 0x0000000504007988 */ /* 0x0001e80008000004 */
[----:B------:R0:W-:Y:S04]  /*0c60*/  STS.U8 [R4+UR4+0x2], R13 ;  /* 0x0000020d04007988 */ /* 0x0001e80008000004 */
[----:B------:R0:W-:Y:S04]  /*0c70*/  STS.U8 [R4+UR4+0x4], R11 ;  /* 0x0000040b04007988 */ /* 0x0001e80008000004 */
[----:B------:R0:W-:Y:S01]  /*0c80*/  STS.U8 [R4+UR4+0x6], R15 ;  /* 0x0000060f04007988 */ /* 0x0001e20008000004 */
[----:B------:R-:W-:Y:S01]  /*0c90*/  BAR.SYNC.DEFER_BLOCKING 0x0 ;  /* 0x0000000000007b1d */ /* 0x000fe20000010000 */
[----:B------:R-:W-:-:S04]  /*0ca0*/  IADD3 R6, P0, R9, UR8, RZ ;  /* 0x0000000809067c10 */ /* 0x000fc8000ff1e0ff */
[----:B------:R-:W-:Y:S01]  /*0cb0*/  LEA.HI.X.SX32 R7, R9, UR9, 0x1, P0 ;  /* 0x0000000909077c11 */ /* 0x000fe200080f0eff */
[----:B0-----:R-:W-:Y:S08]  /*0cc0*/  @P1 EXIT ;  /* 0x000000000000194d */ /* 0x001ff00003800000 */
[----:B------:R-:W0:Y:S04]  /*0cd0*/  LDS R3, [R0+UR4] ;  /* 0x0000000400037984 */ /* 0x000e280008000800 */
[----:B0-----:R-:W-:Y:S01]  /*0ce0*/  STG.E desc[UR6][R6.64], R3 ;  /* 0x0000000306007986 */ /* 0x001fe2000c101906 */
[----:B------:R-:W-:Y:S05]  /*0cf0*/  EXIT ;  /* 0x000000000000794d */ /* 0x000fea0003800000 */
.L_x_0:
[----:B------:R-:W-:-:S00]  /*0d00*/  BRA `(.L_x_0) ;  /* 0xfffffffc00fc7947 */ /* 0x000fc0000383ffff */
[----:B------:R-:W-:-:S00]  /*0d10*/  NOP ;  /* 0x0000000000007918 */ /* 0x000fc00000000000 */
        /* <DEDUP_REMOVED lines=14> */
.L_x_1:


//--------------------- .nv.shared.triton_poi_fused_max_pool2d_with_indices_17 --------------------------
	.section	.nv.shared.triton_poi_fused_max_pool2d_with_indices_17,"aw",@nobits
	.sectionflags	@""
	.align	16
	.zero		1024


//--------------------- .nv.constant0.triton_poi_fused_max_pool2d_with_indices_17 --------------------------
	.section	.nv.constant0.triton_poi_fused_max_pool2d_with_indices_17,"a",@progbits
	.sectionflags	@""
	.align	4
.nv.constant0.triton_poi_fused_max_pool2d_with_indices_17:
	.zero		560
